//
// Generated by NVIDIA NVVM Compiler
//
// Compiler Build ID: CL-36424714
// Cuda compilation tools, release 13.0, V13.0.88
// Based on NVVM 20.0.0
//

.version 9.0
.target sm_100
.address_size 64

	// .globl	_Z2k2IfiEv11UserStruct3IT_T0_E11UserStruct4

.visible .entry _Z2k2IfiEv11UserStruct3IT_T0_E11UserStruct4(
	.param .align 1 .b8 _Z2k2IfiEv11UserStruct3IT_T0_E11UserStruct4_param_0[1],
	.param .align 1 .b8 _Z2k2IfiEv11UserStruct3IT_T0_E11UserStruct4_param_1[1]
)
{


	ret;

}
	// .globl	_Z2k3I11UserStruct6I11UserStruct5EEvT_
.visible .entry _Z2k3I11UserStruct6I11UserStruct5EEvT_(
	.param .align 1 .b8 _Z2k3I11UserStruct6I11UserStruct5EEvT__param_0[1]
)
{


	ret;

}
	// .globl	_Z2k5I11UserStruct8IdfEEvT_
.visible .entry _Z2k5I11UserStruct8IdfEEvT_(
	.param .align 1 .b8 _Z2k5I11UserStruct8IdfEEvT__param_0[1]
)
{


	ret;

}
	// .globl	_Z2k6I11UserStruct9IfiEEvT_
.visible .entry _Z2k6I11UserStruct9IfiEEvT_(
	.param .align 1 .b8 _Z2k6I11UserStruct9IfiEEvT__param_0[1]
)
{


	ret;

}
	// .globl	_Z2k9I12UserStruct1212UserStruct13IfEEvT_T0_
.visible .entry _Z2k9I12UserStruct1212UserStruct13IfEEvT_T0_(
	.param .align 1 .b8 _Z2k9I12UserStruct1212UserStruct13IfEEvT_T0__param_0[1],
	.param .align 1 .b8 _Z2k9I12UserStruct1212UserStruct13IfEEvT_T0__param_1[1]
)
{


	ret;

}
	// .globl	_Z3k10IN2ns12UserStruct15EEvT_
.visible .entry _Z3k10IN2ns12UserStruct15EEvT_(
	.param .align 1 .b8 _Z3k10IN2ns12UserStruct15EEvT__param_0[1]
)
{


	ret;

}
	// .globl	_Z3k11I12UserStruct16EvT_
.visible .entry _Z3k11I12UserStruct16EvT_(
	.param .align 8 .b8 _Z3k11I12UserStruct16EvT__param_0[16]
)
{


	ret;

}
	// .globl	_Z3k11I12UserStruct17EvT_
.visible .entry _Z3k11I12UserStruct17EvT_(
	.param .align 1 .b8 _Z3k11I12UserStruct17EvT__param_0[1]
)
{


	ret;

}
	// .globl	_Z3k11I12UserStruct18EvT_
.visible .entry _Z3k11I12UserStruct18EvT_(
	.param .align 1 .b8 _Z3k11I12UserStruct18EvT__param_0[1]
)
{


	ret;

}
	// .globl	_Z3k11I12UserStruct19EvT_
.visible .entry _Z3k11I12UserStruct19EvT_(
	.param .align 1 .b8 _Z3k11I12UserStruct19EvT__param_0[1]
)
{


	ret;

}
	// .globl	_Z2k1IfiEv11UserStruct1IT_T0_E11UserStruct2
.visible .entry _Z2k1IfiEv11UserStruct1IT_T0_E11UserStruct2(
	.param .align 1 .b8 _Z2k1IfiEv11UserStruct1IT_T0_E11UserStruct2_param_0[1],
	.param .align 1 .b8 _Z2k1IfiEv11UserStruct1IT_T0_E11UserStruct2_param_1[1]
)
{


	ret;

}
	// .globl	_Z2k4I11UserStruct7IfEEvT_
.visible .entry _Z2k4I11UserStruct7IfEEvT_(
	.param .align 1 .b8 _Z2k4I11UserStruct7IfEEvT__param_0[1]
)
{


	ret;

}


// ===== COMPILED SASS (sm_100) =====

	.target	sm_100

	.elftype	@"ET_EXEC"


//--------------------- .note.nv.tkinfo           --------------------------
	.section	.note.nv.tkinfo,"",@"SHT_NOTE"
	.sectionflags	@"SHF_NOTE_NV_TKINFO"
	.tkinfo
        /*0018*/ 	.word	0x00000002
        /*0030*/ 	.string	""
        /*0030*/ 	.string	"ptxas"
        /*0030*/ 	.string	"Cuda compilation tools, release 13.0, V13.0.88"
        /*0030*/ 	.string	"Build cuda_13.0.r13.0/compiler.36424714_0"
        /*0030*/ 	.string	"-arch sm_100 -m 64 "



//--------------------- .note.nv.cuinfo           --------------------------
	.section	.note.nv.cuinfo,"",@"SHT_NOTE"
	.sectionflags	@"SHF_NOTE_NV_CUINFO"
        /*0018*/ 	.short	0x0002
        /*001a*/ 	.short	0x0064
        /*001c*/ 	.short	0x0082
	.zero		2


//--------------------- .nv.info                  --------------------------
	.section	.nv.info,"",@"SHT_CUDA_INFO"
	.align	4


	//----- nvinfo : EIATTR_REGCOUNT
	.align		4
        /*0000*/ 	.byte	0x04, 0x2f
        /*0002*/ 	.short	(.L_1 - .L_0)
	.align		4
.L_0:
        /*0004*/ 	.word	index@(_Z2k2IfiEv11UserStruct3IT_T0_E11UserStruct4)
        /*0008*/ 	.word	0x00000004


	//----- nvinfo : EIATTR_FRAME_SIZE
	.align		4
.L_1:
        /*000c*/ 	.byte	0x04, 0x11
        /*000e*/ 	.short	(.L_3 - .L_2)
	.align		4
.L_2:
        /*0010*/ 	.word	index@(_Z2k2IfiEv11UserStruct3IT_T0_E11UserStruct4)
        /*0014*/ 	.word	0x00000000


	//----- nvinfo : EIATTR_REGCOUNT
	.align		4
.L_3:
        /*0018*/ 	.byte	0x04, 0x2f
        /*001a*/ 	.short	(.L_5 - .L_4)
	.align		4
.L_4:
        /*001c*/ 	.word	index@(_Z2k3I11UserStruct6I11UserStruct5EEvT_)
        /*0020*/ 	.word	0x00000004


	//----- nvinfo : EIATTR_FRAME_SIZE
	.align		4
.L_5:
        /*0024*/ 	.byte	0x04, 0x11
        /*0026*/ 	.short	(.L_7 - .L_6)
	.align		4
.L_6:
        /*0028*/ 	.word	index@(_Z2k3I11UserStruct6I11UserStruct5EEvT_)
        /*002c*/ 	.word	0x00000000


	//----- nvinfo : EIATTR_REGCOUNT
	.align		4
.L_7:
        /*0030*/ 	.byte	0x04, 0x2f
        /*0032*/ 	.short	(.L_9 - .L_8)
	.align		4
.L_8:
        /*0034*/ 	.word	index@(_Z2k5I11UserStruct8IdfEEvT_)
        /*0038*/ 	.word	0x00000004


	//----- nvinfo : EIATTR_FRAME_SIZE
	.align		4
.L_9:
        /*003c*/ 	.byte	0x04, 0x11
        /*003e*/ 	.short	(.L_11 - .L_10)
	.align		4
.L_10:
        /*0040*/ 	.word	index@(_Z2k5I11UserStruct8IdfEEvT_)
        /*0044*/ 	.word	0x00000000


	//----- nvinfo : EIATTR_REGCOUNT
	.align		4
.L_11:
        /*0048*/ 	.byte	0x04, 0x2f
        /*004a*/ 	.short	(.L_13 - .L_12)
	.align		4
.L_12:
        /*004c*/ 	.word	index@(_Z2k6I11UserStruct9IfiEEvT_)
        /*0050*/ 	.word	0x00000004


	//----- nvinfo : EIATTR_FRAME_SIZE
	.align		4
.L_13:
        /*0054*/ 	.byte	0x04, 0x11
        /*0056*/ 	.short	(.L_15 - .L_14)
	.align		4
.L_14:
        /*0058*/ 	.word	index@(_Z2k6I11UserStruct9IfiEEvT_)
        /*005c*/ 	.word	0x00000000


	//----- nvinfo : EIATTR_REGCOUNT
	.align		4
.L_15:
        /*0060*/ 	.byte	0x04, 0x2f
        /*0062*/ 	.short	(.L_17 - .L_16)
	.align		4
.L_16:
        /*0064*/ 	.word	index@(_Z2k9I12UserStruct1212UserStruct13IfEEvT_T0_)
        /*0068*/ 	.word	0x00000004


	//----- nvinfo : EIATTR_FRAME_SIZE
	.align		4
.L_17:
        /*006c*/ 	.byte	0x04, 0x11
        /*006e*/ 	.short	(.L_19 - .L_18)
	.align		4
.L_18:
        /*0070*/ 	.word	index@(_Z2k9I12UserStruct1212UserStruct13IfEEvT_T0_)
        /*0074*/ 	.word	0x00000000


	//----- nvinfo : EIATTR_REGCOUNT
	.align		4
.L_19:
        /*0078*/ 	.byte	0x04, 0x2f
        /*007a*/ 	.short	(.L_21 - .L_20)
	.align		4
.L_20:
        /*007c*/ 	.word	index@(_Z3k10IN2ns12UserStruct15EEvT_)
        /*0080*/ 	.word	0x00000004


	//----- nvinfo : EIATTR_FRAME_SIZE
	.align		4
.L_21:
        /*0084*/ 	.byte	0x04, 0x11
        /*0086*/ 	.short	(.L_23 - .L_22)
	.align		4
.L_22:
        /*0088*/ 	.word	index@(_Z3k10IN2ns12UserStruct15EEvT_)
        /*008c*/ 	.word	0x00000000


	//----- nvinfo : EIATTR_REGCOUNT
	.align		4
.L_23:
        /*0090*/ 	.byte	0x04, 0x2f
        /*0092*/ 	.short	(.L_25 - .L_24)
	.align		4
.L_24:
        /*0094*/ 	.word	index@(_Z3k11I12UserStruct16EvT_)
        /*0098*/ 	.word	0x00000004


	//----- nvinfo : EIATTR_FRAME_SIZE
	.align		4
.L_25:
        /*009c*/ 	.byte	0x04, 0x11
        /*009e*/ 	.short	(.L_27 - .L_26)
	.align		4
.L_26:
        /*00a0*/ 	.word	index@(_Z3k11I12UserStruct16EvT_)
        /*00a4*/ 	.word	0x00000000


	//----- nvinfo : EIATTR_REGCOUNT
	.align		4
.L_27:
        /*00a8*/ 	.byte	0x04, 0x2f
        /*00aa*/ 	.short	(.L_29 - .L_28)
	.align		4
.L_28:
        /*00ac*/ 	.word	index@(_Z3k11I12UserStruct17EvT_)
        /*00b0*/ 	.word	0x00000004


	//----- nvinfo : EIATTR_FRAME_SIZE
	.align		4
.L_29:
        /*00b4*/ 	.byte	0x04, 0x11
        /*00b6*/ 	.short	(.L_31 - .L_30)
	.align		4
.L_30:
        /*00b8*/ 	.word	index@(_Z3k11I12UserStruct17EvT_)
        /*00bc*/ 	.word	0x00000000


	//----- nvinfo : EIATTR_REGCOUNT
	.align		4
.L_31:
        /*00c0*/ 	.byte	0x04, 0x2f
        /*00c2*/ 	.short	(.L_33 - .L_32)
	.align		4
.L_32:
        /*00c4*/ 	.word	index@(_Z3k11I12UserStruct18EvT_)
        /*00c8*/ 	.word	0x00000004


	//----- nvinfo : EIATTR_FRAME_SIZE
	.align		4
.L_33:
        /*00cc*/ 	.byte	0x04, 0x11
        /*00ce*/ 	.short	(.L_35 - .L_34)
	.align		4
.L_34:
        /*00d0*/ 	.word	index@(_Z3k11I12UserStruct18EvT_)
        /*00d4*/ 	.word	0x00000000


	//----- nvinfo : EIATTR_REGCOUNT
	.align		4
.L_35:
        /*00d8*/ 	.byte	0x04, 0x2f
        /*00da*/ 	.short	(.L_37 - .L_36)
	.align		4
.L_36:
        /*00dc*/ 	.word	index@(_Z3k11I12UserStruct19EvT_)
        /*00e0*/ 	.word	0x00000004


	//----- nvinfo : EIATTR_FRAME_SIZE
	.align		4
.L_37:
        /*00e4*/ 	.byte	0x04, 0x11
        /*00e6*/ 	.short	(.L_39 - .L_38)
	.align		4
.L_38:
        /*00e8*/ 	.word	index@(_Z3k11I12UserStruct19EvT_)
        /*00ec*/ 	.word	0x00000000


	//----- nvinfo : EIATTR_REGCOUNT
	.align		4
.L_39:
        /*00f0*/ 	.byte	0x04, 0x2f
        /*00f2*/ 	.short	(.L_41 - .L_40)
	.align		4
.L_40:
        /*00f4*/ 	.word	index@(_Z2k1IfiEv11UserStruct1IT_T0_E11UserStruct2)
        /*00f8*/ 	.word	0x00000004


	//----- nvinfo : EIATTR_FRAME_SIZE
	.align		4
.L_41:
        /*00fc*/ 	.byte	0x04, 0x11
        /*00fe*/ 	.short	(.L_43 - .L_42)
	.align		4
.L_42:
        /*0100*/ 	.word	index@(_Z2k1IfiEv11UserStruct1IT_T0_E11UserStruct2)
        /*0104*/ 	.word	0x00000000


	//----- nvinfo : EIATTR_REGCOUNT
	.align		4
.L_43:
        /*0108*/ 	.byte	0x04, 0x2f
        /*010a*/ 	.short	(.L_45 - .L_44)
	.align		4
.L_44:
        /*010c*/ 	.word	index@(_Z2k4I11UserStruct7IfEEvT_)
        /*0110*/ 	.word	0x00000004


	//----- nvinfo : EIATTR_FRAME_SIZE
	.align		4
.L_45:
        /*0114*/ 	.byte	0x04, 0x11
        /*0116*/ 	.short	(.L_47 - .L_46)
	.align		4
.L_46:
        /*0118*/ 	.word	index@(_Z2k4I11UserStruct7IfEEvT_)
        /*011c*/ 	.word	0x00000000


	//----- nvinfo : EIATTR_MIN_STACK_SIZE
	.align		4
.L_47:
        /*0120*/ 	.byte	0x04, 0x12
        /*0122*/ 	.short	(.L_49 - .L_48)
	.align		4
.L_48:
        /*0124*/ 	.word	index@(_Z2k4I11UserStruct7IfEEvT_)
        /*0128*/ 	.word	0x00000000


	//----- nvinfo : EIATTR_MIN_STACK_SIZE
	.align		4
.L_49:
        /*012c*/ 	.byte	0x04, 0x12
        /*012e*/ 	.short	(.L_51 - .L_50)
	.align		4
.L_50:
        /*0130*/ 	.word	index@(_Z2k1IfiEv11UserStruct1IT_T0_E11UserStruct2)
        /*0134*/ 	.word	0x00000000


	//----- nvinfo : EIATTR_MIN_STACK_SIZE
	.align		4
.L_51:
        /*0138*/ 	.byte	0x04, 0x12
        /*013a*/ 	.short	(.L_53 - .L_52)
	.align		4
.L_52:
        /*013c*/ 	.word	index@(_Z3k11I12UserStruct19EvT_)
        /*0140*/ 	.word	0x00000000


	//----- nvinfo : EIATTR_MIN_STACK_SIZE
	.align		4
.L_53:
        /*0144*/ 	.byte	0x04, 0x12
        /*0146*/ 	.short	(.L_55 - .L_54)
	.align		4
.L_54:
        /*0148*/ 	.word	index@(_Z3k11I12UserStruct18EvT_)
        /*014c*/ 	.word	0x00000000


	//----- nvinfo : EIATTR_MIN_STACK_SIZE
	.align		4
.L_55:
        /*0150*/ 	.byte	0x04, 0x12
        /*0152*/ 	.short	(.L_57 - .L_56)
	.align		4
.L_56:
        /*0154*/ 	.word	index@(_Z3k11I12UserStruct17EvT_)
        /*0158*/ 	.word	0x00000000


	//----- nvinfo : EIATTR_MIN_STACK_SIZE
	.align		4
.L_57:
        /*015c*/ 	.byte	0x04, 0x12
        /*015e*/ 	.short	(.L_59 - .L_58)
	.align		4
.L_58:
        /*0160*/ 	.word	index@(_Z3k11I12UserStruct16EvT_)
        /*0164*/ 	.word	0x00000000


	//----- nvinfo : EIATTR_MIN_STACK_SIZE
	.align		4
.L_59:
        /*0168*/ 	.byte	0x04, 0x12
        /*016a*/ 	.short	(.L_61 - .L_60)
	.align		4
.L_60:
        /*016c*/ 	.word	index@(_Z3k10IN2ns12UserStruct15EEvT_)
        /*0170*/ 	.word	0x00000000


	//----- nvinfo : EIATTR_MIN_STACK_SIZE
	.align		4
.L_61:
        /*0174*/ 	.byte	0x04, 0x12
        /*0176*/ 	.short	(.L_63 - .L_62)
	.align		4
.L_62:
        /*0178*/ 	.word	index@(_Z2k9I12UserStruct1212UserStruct13IfEEvT_T0_)
        /*017c*/ 	.word	0x00000000


	//----- nvinfo : EIATTR_MIN_STACK_SIZE
	.align		4
.L_63:
        /*0180*/ 	.byte	0x04, 0x12
        /*0182*/ 	.short	(.L_65 - .L_64)
	.align		4
.L_64:
        /*0184*/ 	.word	index@(_Z2k6I11UserStruct9IfiEEvT_)
        /*0188*/ 	.word	0x00000000


	//----- nvinfo : EIATTR_MIN_STACK_SIZE
	.align		4
.L_65:
        /*018c*/ 	.byte	0x04, 0x12
        /*018e*/ 	.short	(.L_67 - .L_66)
	.align		4
.L_66:
        /*0190*/ 	.word	index@(_Z2k5I11UserStruct8IdfEEvT_)
        /*0194*/ 	.word	0x00000000


	//----- nvinfo : EIATTR_MIN_STACK_SIZE
	.align		4
.L_67:
        /*0198*/ 	.byte	0x04, 0x12
        /*019a*/ 	.short	(.L_69 - .L_68)
	.align		4
.L_68:
        /*019c*/ 	.word	index@(_Z2k3I11UserStruct6I11UserStruct5EEvT_)
        /*01a0*/ 	.word	0x00000000


	//----- nvinfo : EIATTR_MIN_STACK_SIZE
	.align		4
.L_69:
        /*01a4*/ 	.byte	0x04, 0x12
        /*01a6*/ 	.short	(.L_71 - .L_70)
	.align		4
.L_70:
        /*01a8*/ 	.word	index@(_Z2k2IfiEv11UserStruct3IT_T0_E11UserStruct4)
        /*01ac*/ 	.word	0x00000000
.L_71:


//--------------------- .nv.compat                --------------------------
	.section	.nv.compat,"",@"SHT_CUDA_COMPAT_INFO"
	.align	4
        /*0000*/ 	.byte	0x02, 0x09, 0x00, 0x00, 0x02, 0x02, 0x01, 0x00, 0x02, 0x05, 0x05, 0x00, 0x03, 0x07, 0x01, 0x01
        /*0010*/ 	.byte	0x02, 0x03, 0x00, 0x00, 0x02, 0x06, 0x01, 0x00, 0x04, 0x0b, 0x08, 0x00, 0x09, 0x00, 0x00, 0x00
        /*0020*/ 	.byte	0x00, 0x00, 0x00, 0x00


//--------------------- .nv.info._Z2k4I11UserStruct7IfEEvT_ --------------------------
	.section	.nv.info._Z2k4I11UserStruct7IfEEvT_,"",@"SHT_CUDA_INFO"
	.sectionflags	@""
	.align	4


	//----- nvinfo : EIATTR_CUDA_API_VERSION
	.align		4
        /*0000*/ 	.byte	0x04, 0x37
        /*0002*/ 	.short	(.L_73 - .L_72)
.L_72:
        /*0004*/ 	.word	0x00000082


	//----- nvinfo : EIATTR_KPARAM_INFO
	.align		4
.L_73:
        /*0008*/ 	.byte	0x04, 0x17
        /*000a*/ 	.short	(.L_75 - .L_74)
.L_74:
        /*000c*/ 	.word	0x00000000
        /*0010*/ 	.short	0x0000
        /*0012*/ 	.short	0x0000
        /*0014*/ 	.byte	0x00, 0xf0, 0x05, 0x00


	//----- nvinfo : EIATTR_SPARSE_MMA_MASK
	.align		4
.L_75:
        /*0018*/ 	.byte	0x03, 0x50
        /*001a*/ 	.short	0x0000


	//----- nvinfo : EIATTR_MAXREG_COUNT
	.align		4
        /*001c*/ 	.byte	0x03, 0x1b
        /*001e*/ 	.short	0x00ff


	//----- nvinfo : EIATTR_MERCURY_ISA_VERSION
	.align		4
        /*0020*/ 	.byte	0x03, 0x5f
        /*0022*/ 	.short	0x0101


	//----- nvinfo : EIATTR_VRC_CTA_INIT_COUNT
	.align		4
        /*0024*/ 	.byte	0x02, 0x4a
	.zero		1
	.zero		1


	//----- nvinfo : EIATTR_EXIT_INSTR_OFFSETS
	.align		4
        /*0028*/ 	.byte	0x04, 0x1c
        /*002a*/ 	.short	(.L_77 - .L_76)


	//   ....[0]....
.L_76:
        /*002c*/ 	.word	0x00000010


	//----- nvinfo : EIATTR_CBANK_PARAM_SIZE
	.align		4
.L_77:
        /*0030*/ 	.byte	0x03, 0x19
        /*0032*/ 	.short	0x0001


	//----- nvinfo : EIATTR_PARAM_CBANK
	.align		4
        /*0034*/ 	.byte	0x04, 0x0a
        /*0036*/ 	.short	(.L_79 - .L_78)
	.align		4
.L_78:
        /*0038*/ 	.word	index@(.nv.constant0._Z2k4I11UserStruct7IfEEvT_)
        /*003c*/ 	.short	0x0380
        /*003e*/ 	.short	0x0001


	//----- nvinfo : EIATTR_SW_WAR
	.align		4
.L_79:
        /*0040*/ 	.byte	0x04, 0x36
        /*0042*/ 	.short	(.L_81 - .L_80)
.L_80:
        /*0044*/ 	.word	0x00000008
.L_81:


//--------------------- .nv.info._Z2k1IfiEv11UserStruct1IT_T0_E11UserStruct2 --------------------------
	.section	.nv.info._Z2k1IfiEv11UserStruct1IT_T0_E11UserStruct2,"",@"SHT_CUDA_INFO"
	.sectionflags	@""
	.align	4


	//----- nvinfo : EIATTR_CUDA_API_VERSION
	.align		4
        /*0000*/ 	.byte	0x04, 0x37
        /*0002*/ 	.short	(.L_83 - .L_82)
.L_82:
        /*0004*/ 	.word	0x00000082


	//----- nvinfo : EIATTR_KPARAM_INFO
	.align		4
.L_83:
        /*0008*/ 	.byte	0x04, 0x17
        /*000a*/ 	.short	(.L_85 - .L_84)
.L_84:
        /*000c*/ 	.word	0x00000000
        /*0010*/ 	.short	0x0001
        /*0012*/ 	.short	0x0001
        /*0014*/ 	.byte	0x00, 0xf0, 0x05, 0x00


	//----- nvinfo : EIATTR_KPARAM_INFO
	.align		4
.L_85:
        /*0018*/ 	.byte	0x04, 0x17
        /*001a*/ 	.short	(.L_87 - .L_86)
.L_86:
        /*001c*/ 	.word	0x00000000
        /*0020*/ 	.short	0x0000
        /*0022*/ 	.short	0x0000
        /*0024*/ 	.byte	0x00, 0xf0, 0x05, 0x00


	//----- nvinfo : EIATTR_SPARSE_MMA_MASK
	.align		4
.L_87:
        /*0028*/ 	.byte	0x03, 0x50
        /*002a*/ 	.short	0x0000


	//----- nvinfo : EIATTR_MAXREG_COUNT
	.align		4
        /*002c*/ 	.byte	0x03, 0x1b
        /*002e*/ 	.short	0x00ff


	//----- nvinfo : EIATTR_MERCURY_ISA_VERSION
	.align		4
        /*0030*/ 	.byte	0x03, 0x5f
        /*0032*/ 	.short	0x0101


	//----- nvinfo : EIATTR_VRC_CTA_INIT_COUNT
	.align		4
        /*0034*/ 	.byte	0x02, 0x4a
	.zero		1
	.zero		1


	//----- nvinfo : EIATTR_EXIT_INSTR_OFFSETS
	.align		4
        /*0038*/ 	.byte	0x04, 0x1c
        /*003a*/ 	.short	(.L_89 - .L_88)


	//   ....[0]....
.L_88:
        /*003c*/ 	.word	0x00000010


	//----- nvinfo : EIATTR_CBANK_PARAM_SIZE
	.align		4
.L_89:
        /*0040*/ 	.byte	0x03, 0x19
        /*0042*/ 	.short	0x0002


	//----- nvinfo : EIATTR_PARAM_CBANK
	.align		4
        /*0044*/ 	.byte	0x04, 0x0a
        /*0046*/ 	.short	(.L_91 - .L_90)
	.align		4
.L_90:
        /*0048*/ 	.word	index@(.nv.constant0._Z2k1IfiEv11UserStruct1IT_T0_E11UserStruct2)
        /*004c*/ 	.short	0x0380
        /*004e*/ 	.short	0x0002


	//----- nvinfo : EIATTR_SW_WAR
	.align		4
.L_91:
        /*0050*/ 	.byte	0x04, 0x36
        /*0052*/ 	.short	(.L_93 - .L_92)
.L_92:
        /*0054*/ 	.word	0x00000008
.L_93:


//--------------------- .nv.info._Z3k11I12UserStruct19EvT_ --------------------------
	.section	.nv.info._Z3k11I12UserStruct19EvT_,"",@"SHT_CUDA_INFO"
	.sectionflags	@""
	.align	4


	//----- nvinfo : EIATTR_CUDA_API_VERSION
	.align		4
        /*0000*/ 	.byte	0x04, 0x37
        /*0002*/ 	.short	(.L_95 - .L_94)
.L_94:
        /*0004*/ 	.word	0x00000082


	//----- nvinfo : EIATTR_KPARAM_INFO
	.align		4
.L_95:
        /*0008*/ 	.byte	0x04, 0x17
        /*000a*/ 	.short	(.L_97 - .L_96)
.L_96:
        /*000c*/ 	.word	0x00000000
        /*0010*/ 	.short	0x0000
        /*0012*/ 	.short	0x0000
        /*0014*/ 	.byte	0x00, 0xf0, 0x05, 0x00


	//----- nvinfo : EIATTR_SPARSE_MMA_MASK
	.align		4
.L_97:
        /*0018*/ 	.byte	0x03, 0x50
        /*001a*/ 	.short	0x0000


	//----- nvinfo : EIATTR_MAXREG_COUNT
	.align		4
        /*001c*/ 	.byte	0x03, 0x1b
        /*001e*/ 	.short	0x00ff


	//----- nvinfo : EIATTR_MERCURY_ISA_VERSION
	.align		4
        /*0020*/ 	.byte	0x03, 0x5f
        /*0022*/ 	.short	0x0101


	//----- nvinfo : EIATTR_VRC_CTA_INIT_COUNT
	.align		4
        /*0024*/ 	.byte	0x02, 0x4a
	.zero		1
	.zero		1


	//----- nvinfo : EIATTR_EXIT_INSTR_OFFSETS
	.align		4
        /*0028*/ 	.byte	0x04, 0x1c
        /*002a*/ 	.short	(.L_99 - .L_98)


	//   ....[0]....
.L_98:
        /*002c*/ 	.word	0x00000010


	//----- nvinfo : EIATTR_CBANK_PARAM_SIZE
	.align		4
.L_99:
        /*0030*/ 	.byte	0x03, 0x19
        /*0032*/ 	.short	0x0001


	//----- nvinfo : EIATTR_PARAM_CBANK
	.align		4
        /*0034*/ 	.byte	0x04, 0x0a
        /*0036*/ 	.short	(.L_101 - .L_100)
	.align		4
.L_100:
        /*0038*/ 	.word	index@(.nv.constant0._Z3k11I12UserStruct19EvT_)
        /*003c*/ 	.short	0x0380
        /*003e*/ 	.short	0x0001


	//----- nvinfo : EIATTR_SW_WAR
	.align		4
.L_101:
        /*0040*/ 	.byte	0x04, 0x36
        /*0042*/ 	.short	(.L_103 - .L_102)
.L_102:
        /*0044*/ 	.word	0x00000008
.L_103:


//--------------------- .nv.info._Z3k11I12UserStruct18EvT_ --------------------------
	.section	.nv.info._Z3k11I12UserStruct18EvT_,"",@"SHT_CUDA_INFO"
	.sectionflags	@""
	.align	4


	//----- nvinfo : EIATTR_CUDA_API_VERSION
	.align		4
        /*0000*/ 	.byte	0x04, 0x37
        /*0002*/ 	.short	(.L_105 - .L_104)
.L_104:
        /*0004*/ 	.word	0x00000082


	//----- nvinfo : EIATTR_KPARAM_INFO
	.align		4
.L_105:
        /*0008*/ 	.byte	0x04, 0x17
        /*000a*/ 	.short	(.L_107 - .L_106)
.L_106:
        /*000c*/ 	.word	0x00000000
        /*0010*/ 	.short	0x0000
        /*0012*/ 	.short	0x0000
        /*0014*/ 	.byte	0x00, 0xf0, 0x05, 0x00


	//----- nvinfo : EIATTR_SPARSE_MMA_MASK
	.align		4
.L_107:
        /*0018*/ 	.byte	0x03, 0x50
        /*001a*/ 	.short	0x0000


	//----- nvinfo : EIATTR_MAXREG_COUNT
	.align		4
        /*001c*/ 	.byte	0x03, 0x1b
        /*001e*/ 	.short	0x00ff


	//----- nvinfo : EIATTR_MERCURY_ISA_VERSION
	.align		4
        /*0020*/ 	.byte	0x03, 0x5f
        /*0022*/ 	.short	0x0101


	//----- nvinfo : EIATTR_VRC_CTA_INIT_COUNT
	.align		4
        /*0024*/ 	.byte	0x02, 0x4a
	.zero		1
	.zero		1


	//----- nvinfo : EIATTR_EXIT_INSTR_OFFSETS
	.align		4
        /*0028*/ 	.byte	0x04, 0x1c
        /*002a*/ 	.short	(.L_109 - .L_108)


	//   ....[0]....
.L_108:
        /*002c*/ 	.word	0x00000010


	//----- nvinfo : EIATTR_CBANK_PARAM_SIZE
	.align		4
.L_109:
        /*0030*/ 	.byte	0x03, 0x19
        /*0032*/ 	.short	0x0001


	//----- nvinfo : EIATTR_PARAM_CBANK
	.align		4
        /*0034*/ 	.byte	0x04, 0x0a
        /*0036*/ 	.short	(.L_111 - .L_110)
	.align		4
.L_110:
        /*0038*/ 	.word	index@(.nv.constant0._Z3k11I12UserStruct18EvT_)
        /*003c*/ 	.short	0x0380
        /*003e*/ 	.short	0x0001


	//----- nvinfo : EIATTR_SW_WAR
	.align		4
.L_111:
        /*0040*/ 	.byte	0x04, 0x36
        /*0042*/ 	.short	(.L_113 - .L_112)
.L_112:
        /*0044*/ 	.word	0x00000008
.L_113:


//--------------------- .nv.info._Z3k11I12UserStruct17EvT_ --------------------------
	.section	.nv.info._Z3k11I12UserStruct17EvT_,"",@"SHT_CUDA_INFO"
	.sectionflags	@""
	.align	4


	//----- nvinfo : EIATTR_CUDA_API_VERSION
	.align		4
        /*0000*/ 	.byte	0x04, 0x37
        /*0002*/ 	.short	(.L_115 - .L_114)
.L_114:
        /*0004*/ 	.word	0x00000082


	//----- nvinfo : EIATTR_KPARAM_INFO
	.align		4
.L_115:
        /*0008*/ 	.byte	0x04, 0x17
        /*000a*/ 	.short	(.L_117 - .L_116)
.L_116:
        /*000c*/ 	.word	0x00000000
        /*0010*/ 	.short	0x0000
        /*0012*/ 	.short	0x0000
        /*0014*/ 	.byte	0x00, 0xf0, 0x05, 0x00


	//----- nvinfo : EIATTR_SPARSE_MMA_MASK
	.align		4
.L_117:
        /*0018*/ 	.byte	0x03, 0x50
        /*001a*/ 	.short	0x0000


	//----- nvinfo : EIATTR_MAXREG_COUNT
	.align		4
        /*001c*/ 	.byte	0x03, 0x1b
        /*001e*/ 	.short	0x00ff


	//----- nvinfo : EIATTR_MERCURY_ISA_VERSION
	.align		4
        /*0020*/ 	.byte	0x03, 0x5f
        /*0022*/ 	.short	0x0101


	//----- nvinfo : EIATTR_VRC_CTA_INIT_COUNT
	.align		4
        /*0024*/ 	.byte	0x02, 0x4a
	.zero		1
	.zero		1


	//----- nvinfo : EIATTR_EXIT_INSTR_OFFSETS
	.align		4
        /*0028*/ 	.byte	0x04, 0x1c
        /*002a*/ 	.short	(.L_119 - .L_118)


	//   ....[0]....
.L_118:
        /*002c*/ 	.word	0x00000010


	//----- nvinfo : EIATTR_CBANK_PARAM_SIZE
	.align		4
.L_119:
        /*0030*/ 	.byte	0x03, 0x19
        /*0032*/ 	.short	0x0001


	//----- nvinfo : EIATTR_PARAM_CBANK
	.align		4
        /*0034*/ 	.byte	0x04, 0x0a
        /*0036*/ 	.short	(.L_121 - .L_120)
	.align		4
.L_120:
        /*0038*/ 	.word	index@(.nv.constant0._Z3k11I12UserStruct17EvT_)
        /*003c*/ 	.short	0x0380
        /*003e*/ 	.short	0x0001


	//----- nvinfo : EIATTR_SW_WAR
	.align		4
.L_121:
        /*0040*/ 	.byte	0x04, 0x36
        /*0042*/ 	.short	(.L_123 - .L_122)
.L_122:
        /*0044*/ 	.word	0x00000008
.L_123:


//--------------------- .nv.info._Z3k11I12UserStruct16EvT_ --------------------------
	.section	.nv.info._Z3k11I12UserStruct16EvT_,"",@"SHT_CUDA_INFO"
	.sectionflags	@""
	.align	4


	//----- nvinfo : EIATTR_CUDA_API_VERSION
	.align		4
        /*0000*/ 	.byte	0x04, 0x37
        /*0002*/ 	.short	(.L_125 - .L_124)
.L_124:
        /*0004*/ 	.word	0x00000082


	//----- nvinfo : EIATTR_KPARAM_INFO
	.align		4
.L_125:
        /*0008*/ 	.byte	0x04, 0x17
        /*000a*/ 	.short	(.L_127 - .L_126)
.L_126:
        /*000c*/ 	.word	0x00000000
        /*0010*/ 	.short	0x0000
        /*0012*/ 	.short	0x0000
        /*0014*/ 	.byte	0x00, 0xf0, 0x41, 0x00


	//----- nvinfo : EIATTR_SPARSE_MMA_MASK
	.align		4
.L_127:
        /*0018*/ 	.byte	0x03, 0x50
        /*001a*/ 	.short	0x0000


	//----- nvinfo : EIATTR_MAXREG_COUNT
	.align		4
        /*001c*/ 	.byte	0x03, 0x1b
        /*001e*/ 	.short	0x00ff


	//----- nvinfo : EIATTR_MERCURY_ISA_VERSION
	.align		4
        /*0020*/ 	.byte	0x03, 0x5f
        /*0022*/ 	.short	0x0101


	//----- nvinfo : EIATTR_VRC_CTA_INIT_COUNT
	.align		4
        /*0024*/ 	.byte	0x02, 0x4a
	.zero		1
	.zero		1


	//----- nvinfo : EIATTR_EXIT_INSTR_OFFSETS
	.align		4
        /*0028*/ 	.byte	0x04, 0x1c
        /*002a*/ 	.short	(.L_129 - .L_128)


	//   ....[0]....
.L_128:
        /*002c*/ 	.word	0x00000010


	//----- nvinfo : EIATTR_CBANK_PARAM_SIZE
	.align		4
.L_129:
        /*0030*/ 	.byte	0x03, 0x19
        /*0032*/ 	.short	0x0010


	//----- nvinfo : EIATTR_PARAM_CBANK
	.align		4
        /*0034*/ 	.byte	0x04, 0x0a
        /*0036*/ 	.short	(.L_131 - .L_130)
	.align		4
.L_130:
        /*0038*/ 	.word	index@(.nv.constant0._Z3k11I12UserStruct16EvT_)
        /*003c*/ 	.short	0x0380
        /*003e*/ 	.short	0x0010


	//----- nvinfo : EIATTR_SW_WAR
	.align		4
.L_131:
        /*0040*/ 	.byte	0x04, 0x36
        /*0042*/ 	.short	(.L_133 - .L_132)
.L_132:
        /*0044*/ 	.word	0x00000008
.L_133:


//--------------------- .nv.info._Z3k10IN2ns12UserStruct15EEvT_ --------------------------
	.section	.nv.info._Z3k10IN2ns12UserStruct15EEvT_,"",@"SHT_CUDA_INFO"
	.sectionflags	@""
	.align	4


	//----- nvinfo : EIATTR_CUDA_API_VERSION
	.align		4
        /*0000*/ 	.byte	0x04, 0x37
        /*0002*/ 	.short	(.L_135 - .L_134)
.L_134:
        /*0004*/ 	.word	0x00000082


	//----- nvinfo : EIATTR_KPARAM_INFO
	.align		4
.L_135:
        /*0008*/ 	.byte	0x04, 0x17
        /*000a*/ 	.short	(.L_137 - .L_136)
.L_136:
        /*000c*/ 	.word	0x00000000
        /*0010*/ 	.short	0x0000
        /*0012*/ 	.short	0x0000
        /*0014*/ 	.byte	0x00, 0xf0, 0x05, 0x00


	//----- nvinfo : EIATTR_SPARSE_MMA_MASK
	.align		4
.L_137:
        /*0018*/ 	.byte	0x03, 0x50
        /*001a*/ 	.short	0x0000


	//----- nvinfo : EIATTR_MAXREG_COUNT
	.align		4
        /*001c*/ 	.byte	0x03, 0x1b
        /*001e*/ 	.short	0x00ff


	//----- nvinfo : EIATTR_MERCURY_ISA_VERSION
	.align		4
        /*0020*/ 	.byte	0x03, 0x5f
        /*0022*/ 	.short	0x0101


	//----- nvinfo : EIATTR_VRC_CTA_INIT_COUNT
	.align		4
        /*0024*/ 	.byte	0x02, 0x4a
	.zero		1
	.zero		1


	//----- nvinfo : EIATTR_EXIT_INSTR_OFFSETS
	.align		4
        /*0028*/ 	.byte	0x04, 0x1c
        /*002a*/ 	.short	(.L_139 - .L_138)


	//   ....[0]....
.L_138:
        /*002c*/ 	.word	0x00000010


	//----- nvinfo : EIATTR_CBANK_PARAM_SIZE
	.align		4
.L_139:
        /*0030*/ 	.byte	0x03, 0x19
        /*0032*/ 	.short	0x0001


	//----- nvinfo : EIATTR_PARAM_CBANK
	.align		4
        /*0034*/ 	.byte	0x04, 0x0a
        /*0036*/ 	.short	(.L_141 - .L_140)
	.align		4
.L_140:
        /*0038*/ 	.word	index@(.nv.constant0._Z3k10IN2ns12UserStruct15EEvT_)
        /*003c*/ 	.short	0x0380
        /*003e*/ 	.short	0x0001


	//----- nvinfo : EIATTR_SW_WAR
	.align		4
.L_141:
        /*0040*/ 	.byte	0x04, 0x36
        /*0042*/ 	.short	(.L_143 - .L_142)
.L_142:
        /*0044*/ 	.word	0x00000008
.L_143:


//--------------------- .nv.info._Z2k9I12UserStruct1212UserStruct13IfEEvT_T0_ --------------------------
	.section	.nv.info._Z2k9I12UserStruct1212UserStruct13IfEEvT_T0_,"",@"SHT_CUDA_INFO"
	.sectionflags	@""
	.align	4


	//----- nvinfo : EIATTR_CUDA_API_VERSION
	.align		4
        /*0000*/ 	.byte	0x04, 0x37
        /*0002*/ 	.short	(.L_145 - .L_144)
.L_144:
        /*0004*/ 	.word	0x00000082


	//----- nvinfo : EIATTR_KPARAM_INFO
	.align		4
.L_145:
        /*0008*/ 	.byte	0x04, 0x17
        /*000a*/ 	.short	(.L_147 - .L_146)
.L_146:
        /*000c*/ 	.word	0x00000000
        /*0010*/ 	.short	0x0001
        /*0012*/ 	.short	0x0001
        /*0014*/ 	.byte	0x00, 0xf0, 0x05, 0x00


	//----- nvinfo : EIATTR_KPARAM_INFO
	.align		4
.L_147:
        /*0018*/ 	.byte	0x04, 0x17
        /*001a*/ 	.short	(.L_149 - .L_148)
.L_148:
        /*001c*/ 	.word	0x00000000
        /*0020*/ 	.short	0x0000
        /*0022*/ 	.short	0x0000
        /*0024*/ 	.byte	0x00, 0xf0, 0x05, 0x00


	//----- nvinfo : EIATTR_SPARSE_MMA_MASK
	.align		4
.L_149:
        /*0028*/ 	.byte	0x03, 0x50
        /*002a*/ 	.short	0x0000


	//----- nvinfo : EIATTR_MAXREG_COUNT
	.align		4
        /*002c*/ 	.byte	0x03, 0x1b
        /*002e*/ 	.short	0x00ff


	//----- nvinfo : EIATTR_MERCURY_ISA_VERSION
	.align		4
        /*0030*/ 	.byte	0x03, 0x5f
        /*0032*/ 	.short	0x0101


	//----- nvinfo : EIATTR_VRC_CTA_INIT_COUNT
	.align		4
        /*0034*/ 	.byte	0x02, 0x4a
	.zero		1
	.zero		1


	//----- nvinfo : EIATTR_EXIT_INSTR_OFFSETS
	.align		4
        /*0038*/ 	.byte	0x04, 0x1c
        /*003a*/ 	.short	(.L_151 - .L_150)


	//   ....[0]....
.L_150:
        /*003c*/ 	.word	0x00000010


	//----- nvinfo : EIATTR_CBANK_PARAM_SIZE
	.align		4
.L_151:
        /*0040*/ 	.byte	0x03, 0x19
        /*0042*/ 	.short	0x0002


	//----- nvinfo : EIATTR_PARAM_CBANK
	.align		4
        /*0044*/ 	.byte	0x04, 0x0a
        /*0046*/ 	.short	(.L_153 - .L_152)
	.align		4
.L_152:
        /*0048*/ 	.word	index@(.nv.constant0._Z2k9I12UserStruct1212UserStruct13IfEEvT_T0_)
        /*004c*/ 	.short	0x0380
        /*004e*/ 	.short	0x0002


	//----- nvinfo : EIATTR_SW_WAR
	.align		4
.L_153:
        /*0050*/ 	.byte	0x04, 0x36
        /*0052*/ 	.short	(.L_155 - .L_154)
.L_154:
        /*0054*/ 	.word	0x00000008
.L_155:


//--------------------- .nv.info._Z2k6I11UserStruct9IfiEEvT_ --------------------------
	.section	.nv.info._Z2k6I11UserStruct9IfiEEvT_,"",@"SHT_CUDA_INFO"
	.sectionflags	@""
	.align	4


	//----- nvinfo : EIATTR_CUDA_API_VERSION
	.align		4
        /*0000*/ 	.byte	0x04, 0x37
        /*0002*/ 	.short	(.L_157 - .L_156)
.L_156:
        /*0004*/ 	.word	0x00000082


	//----- nvinfo : EIATTR_KPARAM_INFO
	.align		4
.L_157:
        /*0008*/ 	.byte	0x04, 0x17
        /*000a*/ 	.short	(.L_159 - .L_158)
.L_158:
        /*000c*/ 	.word	0x00000000
        /*0010*/ 	.short	0x0000
        /*0012*/ 	.short	0x0000
        /*0014*/ 	.byte	0x00, 0xf0, 0x05, 0x00


	//----- nvinfo : EIATTR_SPARSE_MMA_MASK
	.align		4
.L_159:
        /*0018*/ 	.byte	0x03, 0x50
        /*001a*/ 	.short	0x0000


	//----- nvinfo : EIATTR_MAXREG_COUNT
	.align		4
        /*001c*/ 	.byte	0x03, 0x1b
        /*001e*/ 	.short	0x00ff


	//----- nvinfo : EIATTR_MERCURY_ISA_VERSION
	.align		4
        /*0020*/ 	.byte	0x03, 0x5f
        /*0022*/ 	.short	0x0101


	//----- nvinfo : EIATTR_VRC_CTA_INIT_COUNT
	.align		4
        /*0024*/ 	.byte	0x02, 0x4a
	.zero		1
	.zero		1


	//----- nvinfo : EIATTR_EXIT_INSTR_OFFSETS
	.align		4
        /*0028*/ 	.byte	0x04, 0x1c
        /*002a*/ 	.short	(.L_161 - .L_160)


	//   ....[0]....
.L_160:
        /*002c*/ 	.word	0x00000010


	//----- nvinfo : EIATTR_CBANK_PARAM_SIZE
	.align		4
.L_161:
        /*0030*/ 	.byte	0x03, 0x19
        /*0032*/ 	.short	0x0001


	//----- nvinfo : EIATTR_PARAM_CBANK
	.align		4
        /*0034*/ 	.byte	0x04, 0x0a
        /*0036*/ 	.short	(.L_163 - .L_162)
	.align		4
.L_162:
        /*0038*/ 	.word	index@(.nv.constant0._Z2k6I11UserStruct9IfiEEvT_)
        /*003c*/ 	.short	0x0380
        /*003e*/ 	.short	0x0001


	//----- nvinfo : EIATTR_SW_WAR
	.align		4
.L_163:
        /*0040*/ 	.byte	0x04, 0x36
        /*0042*/ 	.short	(.L_165 - .L_164)
.L_164:
        /*0044*/ 	.word	0x00000008
.L_165:


//--------------------- .nv.info._Z2k5I11UserStruct8IdfEEvT_ --------------------------
	.section	.nv.info._Z2k5I11UserStruct8IdfEEvT_,"",@"SHT_CUDA_INFO"
	.sectionflags	@""
	.align	4


	//----- nvinfo : EIATTR_CUDA_API_VERSION
	.align		4
        /*0000*/ 	.byte	0x04, 0x37
        /*0002*/ 	.short	(.L_167 - .L_166)
.L_166:
        /*0004*/ 	.word	0x00000082


	//----- nvinfo : EIATTR_KPARAM_INFO
	.align		4
.L_167:
        /*0008*/ 	.byte	0x04, 0x17
        /*000a*/ 	.short	(.L_169 - .L_168)
.L_168:
        /*000c*/ 	.word	0x00000000
        /*0010*/ 	.short	0x0000
        /*0012*/ 	.short	0x0000
        /*0014*/ 	.byte	0x00, 0xf0, 0x05, 0x00


	//----- nvinfo : EIATTR_SPARSE_MMA_MASK
	.align		4
.L_169:
        /*0018*/ 	.byte	0x03, 0x50
        /*001a*/ 	.short	0x0000


	//----- nvinfo : EIATTR_MAXREG_COUNT
	.align		4
        /*001c*/ 	.byte	0x03, 0x1b
        /*001e*/ 	.short	0x00ff


	//----- nvinfo : EIATTR_MERCURY_ISA_VERSION
	.align		4
        /*0020*/ 	.byte	0x03, 0x5f
        /*0022*/ 	.short	0x0101


	//----- nvinfo : EIATTR_VRC_CTA_INIT_COUNT
	.align		4
        /*0024*/ 	.byte	0x02, 0x4a
	.zero		1
	.zero		1


	//----- nvinfo : EIATTR_EXIT_INSTR_OFFSETS
	.align		4
        /*0028*/ 	.byte	0x04, 0x1c
        /*002a*/ 	.short	(.L_171 - .L_170)


	//   ....[0]....
.L_170:
        /*002c*/ 	.word	0x00000010


	//----- nvinfo : EIATTR_CBANK_PARAM_SIZE
	.align		4
.L_171:
        /*0030*/ 	.byte	0x03, 0x19
        /*0032*/ 	.short	0x0001


	//----- nvinfo : EIATTR_PARAM_CBANK
	.align		4
        /*0034*/ 	.byte	0x04, 0x0a
        /*0036*/ 	.short	(.L_173 - .L_172)
	.align		4
.L_172:
        /*0038*/ 	.word	index@(.nv.constant0._Z2k5I11UserStruct8IdfEEvT_)
        /*003c*/ 	.short	0x0380
        /*003e*/ 	.short	0x0001


	//----- nvinfo : EIATTR_SW_WAR
	.align		4
.L_173:
        /*0040*/ 	.byte	0x04, 0x36
        /*0042*/ 	.short	(.L_175 - .L_174)
.L_174:
        /*0044*/ 	.word	0x00000008
.L_175:


//--------------------- .nv.info._Z2k3I11UserStruct6I11UserStruct5EEvT_ --------------------------
	.section	.nv.info._Z2k3I11UserStruct6I11UserStruct5EEvT_,"",@"SHT_CUDA_INFO"
	.sectionflags	@""
	.align	4


	//----- nvinfo : EIATTR_CUDA_API_VERSION
	.align		4
        /*0000*/ 	.byte	0x04, 0x37
        /*0002*/ 	.short	(.L_177 - .L_176)
.L_176:
        /*0004*/ 	.word	0x00000082


	//----- nvinfo : EIATTR_KPARAM_INFO
	.align		4
.L_177:
        /*0008*/ 	.byte	0x04, 0x17
        /*000a*/ 	.short	(.L_179 - .L_178)
.L_178:
        /*000c*/ 	.word	0x00000000
        /*0010*/ 	.short	0x0000
        /*0012*/ 	.short	0x0000
        /*0014*/ 	.byte	0x00, 0xf0, 0x05, 0x00


	//----- nvinfo : EIATTR_SPARSE_MMA_MASK
	.align		4
.L_179:
        /*0018*/ 	.byte	0x03, 0x50
        /*001a*/ 	.short	0x0000


	//----- nvinfo : EIATTR_MAXREG_COUNT
	.align		4
        /*001c*/ 	.byte	0x03, 0x1b
        /*001e*/ 	.short	0x00ff


	//----- nvinfo : EIATTR_MERCURY_ISA_VERSION
	.align		4
        /*0020*/ 	.byte	0x03, 0x5f
        /*0022*/ 	.short	0x0101


	//----- nvinfo : EIATTR_VRC_CTA_INIT_COUNT
	.align		4
        /*0024*/ 	.byte	0x02, 0x4a
	.zero		1
	.zero		1


	//----- nvinfo : EIATTR_EXIT_INSTR_OFFSETS
	.align		4
        /*0028*/ 	.byte	0x04, 0x1c
        /*002a*/ 	.short	(.L_181 - .L_180)


	//   ....[0]....
.L_180:
        /*002c*/ 	.word	0x00000010


	//----- nvinfo : EIATTR_CBANK_PARAM_SIZE
	.align		4
.L_181:
        /*0030*/ 	.byte	0x03, 0x19
        /*0032*/ 	.short	0x0001


	//----- nvinfo : EIATTR_PARAM_CBANK
	.align		4
        /*0034*/ 	.byte	0x04, 0x0a
        /*0036*/ 	.short	(.L_183 - .L_182)
	.align		4
.L_182:
        /*0038*/ 	.word	index@(.nv.constant0._Z2k3I11UserStruct6I11UserStruct5EEvT_)
        /*003c*/ 	.short	0x0380
        /*003e*/ 	.short	0x0001


	//----- nvinfo : EIATTR_SW_WAR
	.align		4
.L_183:
        /*0040*/ 	.byte	0x04, 0x36
        /*0042*/ 	.short	(.L_185 - .L_184)
.L_184:
        /*0044*/ 	.word	0x00000008
.L_185:


//--------------------- .nv.info._Z2k2IfiEv11UserStruct3IT_T0_E11UserStruct4 --------------------------
	.section	.nv.info._Z2k2IfiEv11UserStruct3IT_T0_E11UserStruct4,"",@"SHT_CUDA_INFO"
	.sectionflags	@""
	.align	4


	//----- nvinfo : EIATTR_CUDA_API_VERSION
	.align		4
        /*0000*/ 	.byte	0x04, 0x37
        /*0002*/ 	.short	(.L_187 - .L_186)
.L_186:
        /*0004*/ 	.word	0x00000082


	//----- nvinfo : EIATTR_KPARAM_INFO
	.align		4
.L_187:
        /*0008*/ 	.byte	0x04, 0x17
        /*000a*/ 	.short	(.L_189 - .L_188)
.L_188:
        /*000c*/ 	.word	0x00000000
        /*0010*/ 	.short	0x0001
        /*0012*/ 	.short	0x0001
        /*0014*/ 	.byte	0x00, 0xf0, 0x05, 0x00


	//----- nvinfo : EIATTR_KPARAM_INFO
	.align		4
.L_189:
        /*0018*/ 	.byte	0x04, 0x17
        /*001a*/ 	.short	(.L_191 - .L_190)
.L_190:
        /*001c*/ 	.word	0x00000000
        /*0020*/ 	.short	0x0000
        /*0022*/ 	.short	0x0000
        /*0024*/ 	.byte	0x00, 0xf0, 0x05, 0x00


	//----- nvinfo : EIATTR_SPARSE_MMA_MASK
	.align		4
.L_191:
        /*0028*/ 	.byte	0x03, 0x50
        /*002a*/ 	.short	0x0000


	//----- nvinfo : EIATTR_MAXREG_COUNT
	.align		4
        /*002c*/ 	.byte	0x03, 0x1b
        /*002e*/ 	.short	0x00ff


	//----- nvinfo : EIATTR_MERCURY_ISA_VERSION
	.align		4
        /*0030*/ 	.byte	0x03, 0x5f
        /*0032*/ 	.short	0x0101


	//----- nvinfo : EIATTR_VRC_CTA_INIT_COUNT
	.align		4
        /*0034*/ 	.byte	0x02, 0x4a
	.zero		1
	.zero		1


	//----- nvinfo : EIATTR_EXIT_INSTR_OFFSETS
	.align		4
        /*0038*/ 	.byte	0x04, 0x1c
        /*003a*/ 	.short	(.L_193 - .L_192)


	//   ....[0]....
.L_192:
        /*003c*/ 	.word	0x00000010


	//----- nvinfo : EIATTR_CBANK_PARAM_SIZE
	.align		4
.L_193:
        /*0040*/ 	.byte	0x03, 0x19
        /*0042*/ 	.short	0x0002


	//----- nvinfo : EIATTR_PARAM_CBANK
	.align		4
        /*0044*/ 	.byte	0x04, 0x0a
        /*0046*/ 	.short	(.L_195 - .L_194)
	.align		4
.L_194:
        /*0048*/ 	.word	index@(.nv.constant0._Z2k2IfiEv11UserStruct3IT_T0_E11UserStruct4)
        /*004c*/ 	.short	0x0380
        /*004e*/ 	.short	0x0002


	//----- nvinfo : EIATTR_SW_WAR
	.align		4
.L_195:
        /*0050*/ 	.byte	0x04, 0x36
        /*0052*/ 	.short	(.L_197 - .L_196)
.L_196:
        /*0054*/ 	.word	0x00000008
.L_197:


//--------------------- .nv.callgraph             --------------------------
	.section	.nv.callgraph,"",@"SHT_CUDA_CALLGRAPH"
	.align	4
	.sectionentsize	8
	.align		4
        /*0000*/ 	.word	0x00000000
	.align		4
        /*0004*/ 	.word	0xffffffff
	.align		4
        /*0008*/ 	.word	0x00000000
	.align		4
        /*000c*/ 	.word	0xfffffffe
	.align		4
        /*0010*/ 	.word	0x00000000
	.align		4
        /*0014*/ 	.word	0xfffffffd
	.align		4
        /*0018*/ 	.word	0x00000000
	.align		4
        /*001c*/ 	.word	0xfffffffc


//--------------------- .text._Z2k4I11UserStruct7IfEEvT_ --------------------------
	.section	.text._Z2k4I11UserStruct7IfEEvT_,"ax",@progbits
	.align	128
        .global         _Z2k4I11UserStruct7IfEEvT_
        .type           _Z2k4I11UserStruct7IfEEvT_,@function
        .size           _Z2k4I11UserStruct7IfEEvT_,(.L_x_12 - _Z2k4I11UserStruct7IfEEvT_)
        .other          _Z2k4I11UserStruct7IfEEvT_,@"STO_CUDA_ENTRY STV_DEFAULT"
_Z2k4I11UserStruct7IfEEvT_:
.text._Z2k4I11UserStruct7IfEEvT_:
[----:B------:R-:W-:Y:S01]  /*0000*/  LDC R1, c[0x0][0x37c] ;  /* 0x0000df00ff017b82 */ /* 0x000fe20000000800 */
[----:B------:R-:W-:Y:S05]  /*0010*/  EXIT ;  /* 0x000000000000794d */ /* 0x000fea0003800000 */
.L_x_0:
[----:B------:R-:W-:-:S00]  /*0020*/  BRA `(.L_x_0) ;  /* 0xfffffffc00fc7947 */ /* 0x000fc0000383ffff */
[----:B------:R-:W-:-:S00]  /*0030*/  NOP ;  /* 0x0000000000007918 */ /* 0x000fc00000000000 */
        /* <DEDUP_REMOVED lines=12> */
.L_x_12:


//--------------------- .text._Z2k1IfiEv11UserStruct1IT_T0_E11UserStruct2 --------------------------
	.section	.text._Z2k1IfiEv11UserStruct1IT_T0_E11UserStruct2,"ax",@progbits
	.align	128
        .global         _Z2k1IfiEv11UserStruct1IT_T0_E11UserStruct2
        .type           _Z2k1IfiEv11UserStruct1IT_T0_E11UserStruct2,@function
        .size           _Z2k1IfiEv11UserStruct1IT_T0_E11UserStruct2,(.L_x_13 - _Z2k1IfiEv11UserStruct1IT_T0_E11UserStruct2)
        .other          _Z2k1IfiEv11UserStruct1IT_T0_E11UserStruct2,@"STO_CUDA_ENTRY STV_DEFAULT"
_Z2k1IfiEv11UserStruct1IT_T0_E11UserStruct2:
.text._Z2k1IfiEv11UserStruct1IT_T0_E11UserStruct2:
[----:B------:R-:W-:Y:S01]  /*0000*/  LDC R1, c[0x0][0x37c] ;  /* 0x0000df00ff017b82 */ /* 0x000fe20000000800 */
[----:B------:R-:W-:Y:S05]  /*0010*/  EXIT ;  /* 0x000000000000794d */ /* 0x000fea0003800000 */
.L_x_1:
        /* <DEDUP_REMOVED lines=14> */
.L_x_13:


//--------------------- .text._Z3k11I12UserStruct19EvT_ --------------------------
	.section	.text._Z3k11I12UserStruct19EvT_,"ax",@progbits
	.align	128
        .global         _Z3k11I12UserStruct19EvT_
        .type           _Z3k11I12UserStruct19EvT_,@function
        .size           _Z3k11I12UserStruct19EvT_,(.L_x_14 - _Z3k11I12UserStruct19EvT_)
        .other          _Z3k11I12UserStruct19EvT_,@"STO_CUDA_ENTRY STV_DEFAULT"
_Z3k11I12UserStruct19EvT_:
.text._Z3k11I12UserStruct19EvT_:
[----:B------:R-:W-:Y:S01]  /*0000*/  LDC R1, c[0x0][0x37c] ;  /* 0x0000df00ff017b82 */ /* 0x000fe20000000800 */
[----:B------:R-:W-:Y:S05]  /*0010*/  EXIT ;  /* 0x000000000000794d */ /* 0x000fea0003800000 */
.L_x_2:
        /* <DEDUP_REMOVED lines=14> */
.L_x_14:


//--------------------- .text._Z3k11I12UserStruct18EvT_ --------------------------
	.section	.text._Z3k11I12UserStruct18EvT_,"ax",@progbits
	.align	128
        .global         _Z3k11I12UserStruct18EvT_
        .type           _Z3k11I12UserStruct18EvT_,@function
        .size           _Z3k11I12UserStruct18EvT_,(.L_x_15 - _Z3k11I12UserStruct18EvT_)
        .other          _Z3k11I12UserStruct18EvT_,@"STO_CUDA_ENTRY STV_DEFAULT"
_Z3k11I12UserStruct18EvT_:
.text._Z3k11I12UserStruct18EvT_:
[----:B------:R-:W-:Y:S01]  /*0000*/  LDC R1, c[0x0][0x37c] ;  /* 0x0000df00ff017b82 */ /* 0x000fe20000000800 */
[----:B------:R-:W-:Y:S05]  /*0010*/  EXIT ;  /* 0x000000000000794d */ /* 0x000fea0003800000 */
.L_x_3:
        /* <DEDUP_REMOVED lines=14> */
.L_x_15:


//--------------------- .text._Z3k11I12UserStruct17EvT_ --------------------------
	.section	.text._Z3k11I12UserStruct17EvT_,"ax",@progbits
	.align	128
        .global         _Z3k11I12UserStruct17EvT_
        .type           _Z3k11I12UserStruct17EvT_,@function
        .size           _Z3k11I12UserStruct17EvT_,(.L_x_16 - _Z3k11I12UserStruct17EvT_)
        .other          _Z3k11I12UserStruct17EvT_,@"STO_CUDA_ENTRY STV_DEFAULT"
_Z3k11I12UserStruct17EvT_:
.text._Z3k11I12UserStruct17EvT_:
[----:B------:R-:W-:Y:S01]  /*0000*/  LDC R1, c[0x0][0x37c] ;  /* 0x0000df00ff017b82 */ /* 0x000fe20000000800 */
[----:B------:R-:W-:Y:S05]  /*0010*/  EXIT ;  /* 0x000000000000794d */ /* 0x000fea0003800000 */
.L_x_4:
        /* <DEDUP_REMOVED lines=14> */
.L_x_16:


//--------------------- .text._Z3k11I12UserStruct16EvT_ --------------------------
	.section	.text._Z3k11I12UserStruct16EvT_,"ax",@progbits
	.align	128
        .global         _Z3k11I12UserStruct16EvT_
        .type           _Z3k11I12UserStruct16EvT_,@function
        .size           _Z3k11I12UserStruct16EvT_,(.L_x_17 - _Z3k11I12UserStruct16EvT_)
        .other          _Z3k11I12UserStruct16EvT_,@"STO_CUDA_ENTRY STV_DEFAULT"
_Z3k11I12UserStruct16EvT_:
.text._Z3k11I12UserStruct16EvT_:
[----:B------:R-:W-:Y:S01]  /*0000*/  LDC R1, c[0x0][0x37c] ;  /* 0x0000df00ff017b82 */ /* 0x000fe20000000800 */
[----:B------:R-:W-:Y:S05]  /*0010*/  EXIT ;  /* 0x000000000000794d */ /* 0x000fea0003800000 */
.L_x_5:
        /* <DEDUP_REMOVED lines=14> */
.L_x_17:


//--------------------- .text._Z3k10IN2ns12UserStruct15EEvT_ --------------------------
	.section	.text._Z3k10IN2ns12UserStruct15EEvT_,"ax",@progbits
	.align	128
        .global         _Z3k10IN2ns12UserStruct15EEvT_
        .type           _Z3k10IN2ns12UserStruct15EEvT_,@function
        .size           _Z3k10IN2ns12UserStruct15EEvT_,(.L_x_18 - _Z3k10IN2ns12UserStruct15EEvT_)
        .other          _Z3k10IN2ns12UserStruct15EEvT_,@"STO_CUDA_ENTRY STV_DEFAULT"
_Z3k10IN2ns12UserStruct15EEvT_:
.text._Z3k10IN2ns12UserStruct15EEvT_:
[----:B------:R-:W-:Y:S01]  /*0000*/  LDC R1, c[0x0][0x37c] ;  /* 0x0000df00ff017b82 */ /* 0x000fe20000000800 */
[----:B------:R-:W-:Y:S05]  /*0010*/  EXIT ;  /* 0x000000000000794d */ /* 0x000fea0003800000 */
.L_x_6:
        /* <DEDUP_REMOVED lines=14> */
.L_x_18:


//--------------------- .text._Z2k9I12UserStruct1212UserStruct13IfEEvT_T0_ --------------------------
	.section	.text._Z2k9I12UserStruct1212UserStruct13IfEEvT_T0_,"ax",@progbits
	.align	128
        .global         _Z2k9I12UserStruct1212UserStruct13IfEEvT_T0_
        .type           _Z2k9I12UserStruct1212UserStruct13IfEEvT_T0_,@function
        .size           _Z2k9I12UserStruct1212UserStruct13IfEEvT_T0_,(.L_x_19 - _Z2k9I12UserStruct1212UserStruct13IfEEvT_T0_)
        .other          _Z2k9I12UserStruct1212UserStruct13IfEEvT_T0_,@"STO_CUDA_ENTRY STV_DEFAULT"
_Z2k9I12UserStruct1212UserStruct13IfEEvT_T0_:
.text._Z2k9I12UserStruct1212UserStruct13IfEEvT_T0_:
[----:B------:R-:W-:Y:S01]  /*0000*/  LDC R1, c[0x0][0x37c] ;  /* 0x0000df00ff017b82 */ /* 0x000fe20000000800 */
[----:B------:R-:W-:Y:S05]  /*0010*/  EXIT ;  /* 0x000000000000794d */ /* 0x000fea0003800000 */
.L_x_7:
        /* <DEDUP_REMOVED lines=14> */
.L_x_19:


//--------------------- .text._Z2k6I11UserStruct9IfiEEvT_ --------------------------
	.section	.text._Z2k6I11UserStruct9IfiEEvT_,"ax",@progbits
	.align	128
        .global         _Z2k6I11UserStruct9IfiEEvT_
        .type           _Z2k6I11UserStruct9IfiEEvT_,@function
        .size           _Z2k6I11UserStruct9IfiEEvT_,(.L_x_20 - _Z2k6I11UserStruct9IfiEEvT_)
        .other          _Z2k6I11UserStruct9IfiEEvT_,@"STO_CUDA_ENTRY STV_DEFAULT"
_Z2k6I11UserStruct9IfiEEvT_:
.text._Z2k6I11UserStruct9IfiEEvT_:
[----:B------:R-:W-:Y:S01]  /*0000*/  LDC R1, c[0x0][0x37c] ;  /* 0x0000df00ff017b82 */ /* 0x000fe20000000800 */
[----:B------:R-:W-:Y:S05]  /*0010*/  EXIT ;  /* 0x000000000000794d */ /* 0x000fea0003800000 */
.L_x_8:
        /* <DEDUP_REMOVED lines=14> */
.L_x_20:


//--------------------- .text._Z2k5I11UserStruct8IdfEEvT_ --------------------------
	.section	.text._Z2k5I11UserStruct8IdfEEvT_,"ax",@progbits
	.align	128
        .global         _Z2k5I11UserStruct8IdfEEvT_
        .type           _Z2k5I11UserStruct8IdfEEvT_,@function
        .size           _Z2k5I11UserStruct8IdfEEvT_,(.L_x_21 - _Z2k5I11UserStruct8IdfEEvT_)
        .other          _Z2k5I11UserStruct8IdfEEvT_,@"STO_CUDA_ENTRY STV_DEFAULT"
_Z2k5I11UserStruct8IdfEEvT_:
.text._Z2k5I11UserStruct8IdfEEvT_:
[----:B------:R-:W-:Y:S01]  /*0000*/  LDC R1, c[0x0][0x37c] ;  /* 0x0000df00ff017b82 */ /* 0x000fe20000000800 */
[----:B------:R-:W-:Y:S05]  /*0010*/  EXIT ;  /* 0x000000000000794d */ /* 0x000fea0003800000 */
.L_x_9:
        /* <DEDUP_REMOVED lines=14> */
.L_x_21:


//--------------------- .text._Z2k3I11UserStruct6I11UserStruct5EEvT_ --------------------------
	.section	.text._Z2k3I11UserStruct6I11UserStruct5EEvT_,"ax",@progbits
	.align	128
        .global         _Z2k3I11UserStruct6I11UserStruct5EEvT_
        .type           _Z2k3I11UserStruct6I11UserStruct5EEvT_,@function
        .size           _Z2k3I11UserStruct6I11UserStruct5EEvT_,(.L_x_22 - _Z2k3I11UserStruct6I11UserStruct5EEvT_)
        .other          _Z2k3I11UserStruct6I11UserStruct5EEvT_,@"STO_CUDA_ENTRY STV_DEFAULT"
_Z2k3I11UserStruct6I11UserStruct5EEvT_:
.text._Z2k3I11UserStruct6I11UserStruct5EEvT_:
[----:B------:R-:W-:Y:S01]  /*0000*/  LDC R1, c[0x0][0x37c] ;  /* 0x0000df00ff017b82 */ /* 0x000fe20000000800 */
[----:B------:R-:W-:Y:S05]  /*0010*/  EXIT ;  /* 0x000000000000794d */ /* 0x000fea0003800000 */
.L_x_10:
        /* <DEDUP_REMOVED lines=14> */
.L_x_22:


//--------------------- .text._Z2k2IfiEv11UserStruct3IT_T0_E11UserStruct4 --------------------------
	.section	.text._Z2k2IfiEv11UserStruct3IT_T0_E11UserStruct4,"ax",@progbits
	.align	128
        .global         _Z2k2IfiEv11UserStruct3IT_T0_E11UserStruct4
        .type           _Z2k2IfiEv11UserStruct3IT_T0_E11UserStruct4,@function
        .size           _Z2k2IfiEv11UserStruct3IT_T0_E11UserStruct4,(.L_x_23 - _Z2k2IfiEv11UserStruct3IT_T0_E11UserStruct4)
        .other          _Z2k2IfiEv11UserStruct3IT_T0_E11UserStruct4,@"STO_CUDA_ENTRY STV_DEFAULT"
_Z2k2IfiEv11UserStruct3IT_T0_E11UserStruct4:
.text._Z2k2IfiEv11UserStruct3IT_T0_E11UserStruct4:
[----:B------:R-:W-:Y:S01]  /*0000*/  LDC R1, c[0x0][0x37c] ;  /* 0x0000df00ff017b82 */ /* 0x000fe20000000800 */
[----:B------:R-:W-:Y:S05]  /*0010*/  EXIT ;  /* 0x000000000000794d */ /* 0x000fea0003800000 */
.L_x_11:
        /* <DEDUP_REMOVED lines=14> */
.L_x_23:


//--------------------- .nv.shared.reserved.0     --------------------------
	.section	.nv.shared.reserved.0,"aw",@nobits
	.weak		__nv_reservedSMEM_offset_0_alias
	.size		__nv_reservedSMEM_offset_0_alias, 0, 64
	.other		__nv_reservedSMEM_offset_0_alias,@"STO_CUDA_RESERVED_SHARED STV_DEFAULT"
__nv_reservedSMEM_offset_0_alias:
	.zero		0
	.zero		64


//--------------------- .nv.constant0._Z2k4I11UserStruct7IfEEvT_ --------------------------
	.section	.nv.constant0._Z2k4I11UserStruct7IfEEvT_,"a",@progbits
	.sectionflags	@""
	.align	4
.nv.constant0._Z2k4I11UserStruct7IfEEvT_:
	.zero		897


//--------------------- .nv.constant0._Z2k1IfiEv11UserStruct1IT_T0_E11UserStruct2 --------------------------
	.section	.nv.constant0._Z2k1IfiEv11UserStruct1IT_T0_E11UserStruct2,"a",@progbits
	.sectionflags	@""
	.align	4
.nv.constant0._Z2k1IfiEv11UserStruct1IT_T0_E11UserStruct2:
	.zero		898


//--------------------- .nv.constant0._Z3k11I12UserStruct19EvT_ --------------------------
	.section	.nv.constant0._Z3k11I12UserStruct19EvT_,"a",@progbits
	.sectionflags	@""
	.align	4
.nv.constant0._Z3k11I12UserStruct19EvT_:
	.zero		897


//--------------------- .nv.constant0._Z3k11I12UserStruct18EvT_ --------------------------
	.section	.nv.constant0._Z3k11I12UserStruct18EvT_,"a",@progbits
	.sectionflags	@""
	.align	4
.nv.constant0._Z3k11I12UserStruct18EvT_:
	.zero		897


//--------------------- .nv.constant0._Z3k11I12UserStruct17EvT_ --------------------------
	.section	.nv.constant0._Z3k11I12UserStruct17EvT_,"a",@progbits
	.sectionflags	@""
	.align	4
.nv.constant0._Z3k11I12UserStruct17EvT_:
	.zero		897


//--------------------- .nv.constant0._Z3k11I12UserStruct16EvT_ --------------------------
	.section	.nv.constant0._Z3k11I12UserStruct16EvT_,"a",@progbits
	.sectionflags	@""
	.align	4
.nv.constant0._Z3k11I12UserStruct16EvT_:
	.zero		912


//--------------------- .nv.constant0._Z3k10IN2ns12UserStruct15EEvT_ --------------------------
	.section	.nv.constant0._Z3k10IN2ns12UserStruct15EEvT_,"a",@progbits
	.sectionflags	@""
	.align	4
.nv.constant0._Z3k10IN2ns12UserStruct15EEvT_:
	.zero		897


//--------------------- .nv.constant0._Z2k9I12UserStruct1212UserStruct13IfEEvT_T0_ --------------------------
	.section	.nv.constant0._Z2k9I12UserStruct1212UserStruct13IfEEvT_T0_,"a",@progbits
	.sectionflags	@""
	.align	4
.nv.constant0._Z2k9I12UserStruct1212UserStruct13IfEEvT_T0_:
	.zero		898


//--------------------- .nv.constant0._Z2k6I11UserStruct9IfiEEvT_ --------------------------
	.section	.nv.constant0._Z2k6I11UserStruct9IfiEEvT_,"a",@progbits
	.sectionflags	@""
	.align	4
.nv.constant0._Z2k6I11UserStruct9IfiEEvT_:
	.zero		897


//--------------------- .nv.constant0._Z2k5I11UserStruct8IdfEEvT_ --------------------------
	.section	.nv.constant0._Z2k5I11UserStruct8IdfEEvT_,"a",@progbits
	.sectionflags	@""
	.align	4
.nv.constant0._Z2k5I11UserStruct8IdfEEvT_:
	.zero		897


//--------------------- .nv.constant0._Z2k3I11UserStruct6I11UserStruct5EEvT_ --------------------------
	.section	.nv.constant0._Z2k3I11UserStruct6I11UserStruct5EEvT_,"a",@progbits
	.sectionflags	@""
	.align	4
.nv.constant0._Z2k3I11UserStruct6I11UserStruct5EEvT_:
	.zero		897


//--------------------- .nv.constant0._Z2k2IfiEv11UserStruct3IT_T0_E11UserStruct4 --------------------------
	.section	.nv.constant0._Z2k2IfiEv11UserStruct3IT_T0_E11UserStruct4,"a",@progbits
	.sectionflags	@""
	.align	4
.nv.constant0._Z2k2IfiEv11UserStruct3IT_T0_E11UserStruct4:
	.zero		898


//--------------------- SYMBOLS --------------------------

	.type		.nv.reservedSmem.offset0,@object
	.size		.nv.reservedSmem.offset0,0x4
